	.headerflags	@"EF_CUDA_TEXMODE_UNIFIED EF_CUDA_64BIT_ADDRESS EF_CUDA_ACCELERATORS EF_CUDA_SM90 EF_CUDA_VIRTUAL_SM(EF_CUDA_SM90)"
	.elftype	@"ET_EXEC"


//--------------------- .nv.info                  --------------------------
	.section	.nv.info,"",@"SHT_CUDA_INFO"
	.align	4


	//----- nvinfo : EIATTR_REGCOUNT
	.align		4
        /*0000*/ 	.byte	0x04, 0x2f
        /*0002*/ 	.short	(.L_3 - .L_2)
	.align		4
.L_2:
        /*0004*/ 	.word	index@(triton_poi_fused__native_batch_norm_legit_no_training_cat_relu_57)
        /*0008*/ 	.word	0x00000017


	//----- nvinfo : EIATTR_MIN_STACK_SIZE
	.align		4
.L_3:
        /*000c*/ 	.byte	0x04, 0x12
        /*000e*/ 	.short	(.L_5 - .L_4)
	.align		4
.L_4:
        /*0010*/ 	.word	index@(triton_poi_fused__native_batch_norm_legit_no_training_cat_relu_57)
        /*0014*/ 	.word	0x00000000


	//----- nvinfo : EIATTR_FRAME_SIZE
	.align		4
.L_5:
        /*0018*/ 	.byte	0x04, 0x11
        /*001a*/ 	.short	(.L_7 - .L_6)
	.align		4
.L_6:
        /*001c*/ 	.word	index@(triton_poi_fused__native_batch_norm_legit_no_training_cat_relu_57)
        /*0020*/ 	.word	0x00000000


	//----- nvinfo : EIATTR_MIN_STACK_SIZE
	.align		4
.L_7:
        /*0024*/ 	.byte	0x04, 0x12
        /*0026*/ 	.short	(.L_9 - .L_8)
	.align		4
.L_8:
        /*0028*/ 	.word	index@(triton_poi_fused__native_batch_norm_legit_no_training_cat_relu_57)
        /*002c*/ 	.word	0x00000000
.L_9:


//--------------------- .nv.info.triton_poi_fused__native_batch_norm_legit_no_training_cat_relu_57 --------------------------
	.section	.nv.info.triton_poi_fused__native_batch_norm_legit_no_training_cat_relu_57,"",@"SHT_CUDA_INFO"
	.sectionflags	@""
	.align	4


	//----- nvinfo : EIATTR_CUDA_API_VERSION
	.align		4
        /*0000*/ 	.byte	0x04, 0x37
        /*0002*/ 	.short	(.L_11 - .L_10)
.L_10:
        /*0004*/ 	.word	0x0000007c


	//----- nvinfo : EIATTR_KPARAM_INFO
	.align		4
.L_11:
        /*0008*/ 	.byte	0x04, 0x17
        /*000a*/ 	.short	(.L_13 - .L_12)
.L_12:
        /*000c*/ 	.word	0x00000000
        /*0010*/ 	.short	0x0008
        /*0012*/ 	.short	0x0040
        /*0014*/ 	.byte	0x00, 0xf0, 0x11, 0x00


	//----- nvinfo : EIATTR_KPARAM_INFO
	.align		4
.L_13:
        /*0018*/ 	.byte	0x04, 0x17
        /*001a*/ 	.short	(.L_15 - .L_14)
.L_14:
        /*001c*/ 	.word	0x00000000
        /*0020*/ 	.short	0x0007
        /*0022*/ 	.short	0x0038
        /*0024*/ 	.byte	0x00, 0xf4, 0x21, 0x00


	//----- nvinfo : EIATTR_KPARAM_INFO
	.align		4
.L_15:
        /*0028*/ 	.byte	0x04, 0x17
        /*002a*/ 	.short	(.L_17 - .L_16)
.L_16:
        /*002c*/ 	.word	0x00000000
        /*0030*/ 	.short	0x0006
        /*0032*/ 	.short	0x0030
        /*0034*/ 	.byte	0x00, 0xf4, 0x21, 0x00


	//----- nvinfo : EIATTR_KPARAM_INFO
	.align		4
.L_17:
        /*0038*/ 	.byte	0x04, 0x17
        /*003a*/ 	.short	(.L_19 - .L_18)
.L_18:
        /*003c*/ 	.word	0x00000000
        /*0040*/ 	.short	0x0005
        /*0042*/ 	.short	0x0028
        /*0044*/ 	.byte	0x00, 0xf4, 0x21, 0x00


	//----- nvinfo : EIATTR_KPARAM_INFO
	.align		4
.L_19:
        /*0048*/ 	.byte	0x04, 0x17
        /*004a*/ 	.short	(.L_21 - .L_20)
.L_20:
        /*004c*/ 	.word	0x00000000
        /*0050*/ 	.short	0x0004
        /*0052*/ 	.short	0x0020
        /*0054*/ 	.byte	0x00, 0xf4, 0x21, 0x00


	//----- nvinfo : EIATTR_KPARAM_INFO
	.align		4
.L_21:
        /*0058*/ 	.byte	0x04, 0x17
        /*005a*/ 	.short	(.L_23 - .L_22)
.L_22:
        /*005c*/ 	.word	0x00000000
        /*0060*/ 	.short	0x0003
        /*0062*/ 	.short	0x0018
        /*0064*/ 	.byte	0x00, 0xf4, 0x21, 0x00


	//----- nvinfo : EIATTR_KPARAM_INFO
	.align		4
.L_23:
        /*0068*/ 	.byte	0x04, 0x17
        /*006a*/ 	.short	(.L_25 - .L_24)
.L_24:
        /*006c*/ 	.word	0x00000000
        /*0070*/ 	.short	0x0002
        /*0072*/ 	.short	0x0010
        /*0074*/ 	.byte	0x00, 0xf4, 0x21, 0x00


	//----- nvinfo : EIATTR_KPARAM_INFO
	.align		4
.L_25:
        /*0078*/ 	.byte	0x04, 0x17
        /*007a*/ 	.short	(.L_27 - .L_26)
.L_26:
        /*007c*/ 	.word	0x00000000
        /*0080*/ 	.short	0x0001
        /*0082*/ 	.short	0x0008
        /*0084*/ 	.byte	0x00, 0xf4, 0x21, 0x00


	//----- nvinfo : EIATTR_KPARAM_INFO
	.align		4
.L_27:
        /*0088*/ 	.byte	0x04, 0x17
        /*008a*/ 	.short	(.L_29 - .L_28)
.L_28:
        /*008c*/ 	.word	0x00000000
        /*0090*/ 	.short	0x0000
        /*0092*/ 	.short	0x0000
        /*0094*/ 	.byte	0x00, 0xf4, 0x21, 0x00


	//----- nvinfo : EIATTR_SPARSE_MMA_MASK
	.align		4
.L_29:
        /*0098*/ 	.byte	0x03, 0x50
        /*009a*/ 	.short	0x0000


	//----- nvinfo : EIATTR_MAXREG_COUNT
	.align		4
        /*009c*/ 	.byte	0x03, 0x1b
        /*009e*/ 	.short	0x00ff


	//----- nvinfo : EIATTR_EXIT_INSTR_OFFSETS
	.align		4
        /*00a0*/ 	.byte	0x04, 0x1c
        /*00a2*/ 	.short	(.L_31 - .L_30)


	//   ....[0]....
.L_30:
        /*00a4*/ 	.word	0x000004d0


	//   ....[1]....
        /*00a8*/ 	.word	0x000004f0


	//----- nvinfo : EIATTR_REQNTID
	.align		4
.L_31:
        /*00ac*/ 	.byte	0x04, 0x10
        /*00ae*/ 	.short	(.L_33 - .L_32)
.L_32:
        /*00b0*/ 	.word	0x00000080
        /*00b4*/ 	.word	0x00000001
        /*00b8*/ 	.word	0x00000001


	//----- nvinfo : EIATTR_CBANK_PARAM_SIZE
	.align		4
.L_33:
        /*00bc*/ 	.byte	0x03, 0x19
        /*00be*/ 	.short	0x0044


	//----- nvinfo : EIATTR_PARAM_CBANK
	.align		4
        /*00c0*/ 	.byte	0x04, 0x0a
        /*00c2*/ 	.short	(.L_35 - .L_34)
	.align		4
.L_34:
        /*00c4*/ 	.word	index@(.nv.constant0.triton_poi_fused__native_batch_norm_legit_no_training_cat_relu_57)
        /*00c8*/ 	.short	0x0210
        /*00ca*/ 	.short	0x0044


	//----- nvinfo : EIATTR_SW_WAR
	.align		4
.L_35:
        /*00cc*/ 	.byte	0x04, 0x36
        /*00ce*/ 	.short	(.L_37 - .L_36)
.L_36:
        /*00d0*/ 	.word	0x00000008
.L_37:


//--------------------- .nv.callgraph             --------------------------
	.section	.nv.callgraph,"",@"SHT_CUDA_CALLGRAPH"
	.align	4
	.sectionentsize	8
	.align		4
        /*0000*/ 	.word	0x00000000
	.align		4
        /*0004*/ 	.word	0xffffffff
	.align		4
        /*0008*/ 	.word	0x00000000
	.align		4
        /*000c*/ 	.word	0xfffffffe
	.align		4
        /*0010*/ 	.word	0x00000000
	.align		4
        /*0014*/ 	.word	0xfffffffd
	.align		4
        /*0018*/ 	.word	0x00000000
	.align		4
        /*001c*/ 	.word	0xfffffffc


//--------------------- .nv.constant4             --------------------------
	.section	.nv.constant4,"a",@progbits
	.align	8
	.align		8
.nv.constant4:
        /*0000*/ 	.dword	_$_str
	.align		8
        /*0008*/ 	.dword	_$_str_$_2


//--------------------- .text.triton_poi_fused__native_batch_norm_legit_no_training_cat_relu_57 --------------------------
	.section	.text.triton_poi_fused__native_batch_norm_legit_no_training_cat_relu_57,"ax",@progbits
	.align	128
        .global         triton_poi_fused__native_batch_norm_legit_no_training_cat_relu_57
        .type           triton_poi_fused__native_batch_norm_legit_no_training_cat_relu_57,@function
        .size           triton_poi_fused__native_batch_norm_legit_no_training_cat_relu_57,(.L_x_1 - triton_poi_fused__native_batch_norm_legit_no_training_cat_relu_57)
        .other          triton_poi_fused__native_batch_norm_legit_no_training_cat_relu_57,@"STO_CUDA_ENTRY STV_DEFAULT"
triton_poi_fused__native_batch_norm_legit_no_training_cat_relu_57:
.text.triton_poi_fused__native_batch_norm_legit_no_training_cat_relu_57:
[----:B------:R-:W0:Y:S01]  /*0000*/  LDC R1, c[0x0][0x28] ;  /* 0x00000a00ff017b82 */ /* 0x000e220000000800 */
[----:B------:R-:W1:Y:S07]  /*0010*/  S2R R0, SR_TID.X ;  /* 0x0000000000007919 */ /* 0x000e6e0000002100 */
[----:B------:R-:W2:Y:S01]  /*0020*/  LDC.64 R12, c[0x0][0x228] ;  /* 0x00008a00ff0c7b82 */ /* 0x000ea20000000a00 */
[----:B------:R-:W-:Y:S01]  /*0030*/  ULDC.64 UR4, c[0x0][0x208] ;  /* 0x0000820000047ab9 */ /* 0x000fe20000000a00 */
[----:B------:R-:W-:Y:S01]  /*0040*/  ULDC.64 UR6, c[0x0][0x218] ;  /* 0x0000860000067ab9 */ /* 0x000fe20000000a00 */
[----:B------:R-:W3:Y:S05]  /*0050*/  S2R R3, SR_CTAID.X ;  /* 0x0000000000037919 */ /* 0x000eea0000002500 */
[----:B------:R-:W4:Y:S08]  /*0060*/  LDC.64 R10, c[0x0][0x210] ;  /* 0x00008400ff0a7b82 */ /* 0x000f300000000a00 */
[----:B------:R-:W5:Y:S01]  /*0070*/  LDC.64 R8, c[0x0][0x230] ;  /* 0x00008c00ff087b82 */ /* 0x000f620000000a00 */
[----:B-1----:R-:W-:-:S05]  /*0080*/  LOP3.LUT R0, R0, 0x7f, RZ, 0xc0, !PT ;  /* 0x0000007f00007812 */ /* 0x002fca00078ec0ff */
[----:B---3--:R-:W-:-:S05]  /*0090*/  IMAD R0, R3, 0x80, R0 ;  /* 0x0000008003007824 */ /* 0x008fca00078e0200 */
[----:B------:R-:W-:Y:S02]  /*00a0*/  SHF.R.S32.HI R3, RZ, 0x1f, R0 ;  /* 0x0000001fff037819 */ /* 0x000fe40000011400 */
[----:B------:R-:W-:Y:S02]  /*00b0*/  ISETP.GE.AND P0, PT, R0, 0x10d0, PT ;  /* 0x000010d00000780c */ /* 0x000fe40003f06270 */
[----:B------:R-:W-:-:S04]  /*00c0*/  LEA.HI R4, R3, R0, RZ, 0x2 ;  /* 0x0000000003047211 */ /* 0x000fc800078f10ff */
[----:B------:R-:W-:-:S05]  /*00d0*/  SHF.R.S32.HI R3, RZ, 0x2, R4 ;  /* 0x00000002ff037819 */ /* 0x000fca0000011404 */
[----:B------:R-:W-:-:S05]  /*00e0*/  IMAD.HI R2, R3, 0x79d06a97, RZ ;  /* 0x79d06a9703027827 */ /* 0x000fca00078e02ff */
[----:B------:R-:W-:-:S04]  /*00f0*/  SHF.R.U32.HI R5, RZ, 0x1f, R2 ;  /* 0x0000001fff057819 */ /* 0x000fc80000011602 */
[----:B------:R-:W-:-:S05]  /*0100*/  LEA.HI.SX32 R2, R2, R5, 0x19 ;  /* 0x0000000502027211 */ /* 0x000fca00078fcaff */
[----:B------:R-:W-:Y:S02]  /*0110*/  IMAD R3, R2, -0x10d, R3 ;  /* 0xfffffef302037824 */ /* 0x000fe400078e0203 */
[----:B------:R-:W-:Y:S02]  /*0120*/  IMAD.MOV.U32 R2, RZ, RZ, RZ ;  /* 0x000000ffff027224 */ /* 0x000fe400078e00ff */
[----:B--2---:R-:W-:-:S05]  /*0130*/  IMAD.WIDE R12, R3, 0x4, R12 ;  /* 0x00000004030c7825 */ /* 0x004fca00078e020c */
[----:B------:R1:W2:Y:S01]  /*0140*/  @!P0 LDG.E.EL R2, desc[UR4][R12.64] ;  /* 0x000000040c028981 */ /* 0x0002a2000c2e1900 */
[----:B------:R-:W-:Y:S01]  /*0150*/  IMAD.HI R5, R0, 0x79d06a97, RZ ;  /* 0x79d06a9700057827 */ /* 0x000fe200078e02ff */
[----:B------:R-:W-:Y:S02]  /*0160*/  LOP3.LUT R15, R4, 0xfffffffc, RZ, 0xc0, !PT ;  /* 0xfffffffc040f7812 */ /* 0x000fe400078ec0ff */
[C---:B------:R-:W-:Y:S01]  /*0170*/  ISETP.GE.AND P1, PT, R3.reuse, 0x101, PT ;  /* 0x000001010300780c */ /* 0x040fe20003f26270 */
[----:B------:R-:W-:Y:S01]  /*0180*/  IMAD.SHL.U32 R14, R3, 0x4, RZ ;  /* 0x00000004030e7824 */ /* 0x000fe200078e00ff */
[----:B------:R-:W-:Y:S01]  /*0190*/  SHF.R.U32.HI R6, RZ, 0x1f, R5 ;  /* 0x0000001fff067819 */ /* 0x000fe20000011605 */
[C---:B------:R-:W-:Y:S01]  /*01a0*/  IMAD.IADD R15, R0.reuse, 0x1, -R15 ;  /* 0x00000001000f7824 */ /* 0x040fe200078e0a0f */
[----:B------:R-:W-:Y:S02]  /*01b0*/  ISETP.LT.AND P2, PT, R0, 0x10d0, !P1 ;  /* 0x000010d00000780c */ /* 0x000fe40004f41270 */
[----:B------:R-:W-:-:S02]  /*01c0*/  LEA.HI.SX32 R17, R5, R6, 0x17 ;  /* 0x0000000605117211 */ /* 0x000fc400078fbaff */
[----:B------:R-:W3:Y:S01]  /*01d0*/  LDC.64 R6, c[0x0][0x220] ;  /* 0x00008800ff067b82 */ /* 0x000ee20000000a00 */
[----:B------:R-:W-:Y:S02]  /*01e0*/  ISETP.GT.AND P3, PT, R3, 0x100, !P0 ;  /* 0x000001000300780c */ /* 0x000fe40004764270 */
[C---:B------:R-:W-:Y:S02]  /*01f0*/  IMAD R16, R17.reuse, 0x30, RZ ;  /* 0x0000003011107824 */ /* 0x040fe400078e02ff */
[----:B-1----:R-:W-:-:S03]  /*0200*/  IMAD R12, R17, -0x434, R0 ;  /* 0xfffffbcc110c7824 */ /* 0x002fc600078e0200 */
[----:B------:R-:W1:Y:S01]  /*0210*/  LDC.64 R4, c[0x0][0x238] ;  /* 0x00008e00ff047b82 */ /* 0x000e620000000a00 */
[----:B------:R-:W-:Y:S01]  /*0220*/  IADD3 R19, P4, P5, R14, R15, R16 ;  /* 0x0000000f0e137210 */ /* 0x000fe20007d9e010 */
[----:B------:R-:W-:Y:S01]  /*0230*/  IMAD R17, R17, 0x404, R12 ;  /* 0x0000040411117824 */ /* 0x000fe200078e020c */
[----:B------:R-:W-:Y:S02]  /*0240*/  SHF.R.S32.HI R13, RZ, 0x1f, R16 ;  /* 0x0000001fff0d7819 */ /* 0x000fe40000011410 */
[----:B------:R-:W-:Y:S01]  /*0250*/  SHF.R.S32.HI R15, RZ, 0x1f, R15 ;  /* 0x0000001fff0f7819 */ /* 0x000fe2000001140f */
[----:B----4-:R-:W-:Y:S01]  /*0260*/  IMAD.WIDE R16, R17, 0x4, R10 ;  /* 0x0000000411107825 */ /* 0x010fe200078e020a */
[----:B------:R-:W-:Y:S02]  /*0270*/  SHF.R.S32.HI R14, RZ, 0x1f, R14 ;  /* 0x0000001fff0e7819 */ /* 0x000fe4000001140e */
[----:B------:R-:W-:Y:S02]  /*0280*/  CS2R R10, SRZ ;  /* 0x00000000000a7805 */ /* 0x000fe4000001ff00 */
[----:B------:R-:W-:-:S02]  /*0290*/  IADD3.X R14, R14, R15, R13, P4, P5 ;  /* 0x0000000f0e0e7210 */ /* 0x000fc400027ea40d */
[----:B------:R-:W-:Y:S02]  /*02a0*/  CS2R R12, SRZ ;  /* 0x00000000000c7805 */ /* 0x000fe4000001ff00 */
[----:B------:R-:W-:-:S04]  /*02b0*/  LEA R18, P4, R19, UR6, 0x2 ;  /* 0x0000000613127c11 */ /* 0x000fc8000f8810ff */
[----:B------:R-:W-:Y:S01]  /*02c0*/  LEA.HI.X R19, R19, UR7, R14, 0x2, P4 ;  /* 0x0000000713137c11 */ /* 0x000fe2000a0f140e */
[----:B------:R-:W4:Y:S01]  /*02d0*/  @P2 LDG.E R12, desc[UR4][R16.64] ;  /* 0x00000004100c2981 */ /* 0x000f22000c1e1900 */
[----:B---3--:R-:W-:-:S03]  /*02e0*/  IMAD.WIDE R6, R3, 0x4, R6 ;  /* 0x0000000403067825 */ /* 0x008fc600078e0206 */
[----:B------:R-:W3:Y:S01]  /*02f0*/  @P3 LDG.E R10, desc[UR4][R18.64+-0x1010] ;  /* 0xffeff004120a3981 */ /* 0x000ee2000c1e1900 */
[----:B------:R-:W-:-:S03]  /*0300*/  IMAD.MOV.U32 R20, RZ, RZ, RZ ;  /* 0x000000ffff147224 */ /* 0x000fc600078e00ff */
[----:B------:R1:W3:Y:S01]  /*0310*/  @!P0 LDG.E.EL R11, desc[UR4][R6.64] ;  /* 0x00000004060b8981 */ /* 0x0002e2000c2e1900 */
[----:B-----5:R-:W-:-:S04]  /*0320*/  IMAD.WIDE R8, R3, 0x4, R8 ;  /* 0x0000000403087825 */ /* 0x020fc800078e0208 */
[----:B-1----:R-:W-:Y:S01]  /*0330*/  IMAD.WIDE R14, R3, 0x4, R4 ;  /* 0x00000004030e7825 */ /* 0x002fe200078e0204 */
[----:B------:R-:W5:Y:S01]  /*0340*/  @!P0 LDG.E.EL R13, desc[UR4][R8.64] ;  /* 0x00000004080d8981 */ /* 0x000f62000c2e1900 */
[----:B------:R-:W1:Y:S03]  /*0350*/  LDC.64 R4, c[0x0][0x240] ;  /* 0x00009000ff047b82 */ /* 0x000e660000000a00 */
[----:B------:R-:W5:Y:S01]  /*0360*/  @!P0 LDG.E.EL R20, desc[UR4][R14.64] ;  /* 0x000000040e148981 */ /* 0x000f62000c2e1900 */
[----:B0-----:R-:W-:Y:S02]  /*0370*/  IMAD.MOV.U32 R6, RZ, RZ, 0x3e800000 ;  /* 0x3e800000ff067424 */ /* 0x001fe400078e00ff */
[----:B-1----:R-:W-:-:S04]  /*0380*/  IMAD.WIDE R4, R0, 0x4, R4 ;  /* 0x0000000400047825 */ /* 0x002fc800078e0204 */
[----:B--2---:R-:W-:Y:S02]  /*0390*/  FADD R16, R2, 9.9999997473787516356e-06 ;  /* 0x3727c5ac02107421 */ /* 0x004fe40000000000 */
[----:B------:R-:W0:Y:S02]  /*03a0*/  LDC.64 R2, c[0x0][0x248] ;  /* 0x00009200ff027b82 */ /* 0x000e240000000a00 */
[----:B------:R-:W1:Y:S02]  /*03b0*/  MUFU.SQRT R17, R16 ;  /* 0x0000001000117308 */ /* 0x000e640000002000 */
[C---:B-1----:R-:W-:Y:S02]  /*03c0*/  FSETP.GT.AND P4, PT, R17.reuse, 8.50705917302346158658e+37, PT ;  /* 0x7e8000001100780b */ /* 0x042fe40003f84000 */
[----:B------:R-:W-:Y:S02]  /*03d0*/  FSETP.GEU.AND P5, PT, R17, 1.175494350822287508e-38, PT ;  /* 0x008000001100780b */ /* 0x000fe40003fae000 */
[----:B------:R-:W-:Y:S01]  /*03e0*/  FSEL R6, R6, 1, P4 ;  /* 0x3f80000006067808 */ /* 0x000fe20002000000 */
[----:B0-----:R-:W-:-:S08]  /*03f0*/  IMAD.WIDE R2, R0, 0x4, R2 ;  /* 0x0000000400027825 */ /* 0x001fd000078e0202 */
[----:B------:R-:W-:Y:S02]  /*0400*/  @P4 FMUL R17, R17, 0.25 ;  /* 0x3e80000011114820 */ /* 0x000fe40000400000 */
[----:B------:R-:W-:Y:S02]  /*0410*/  @!P5 FMUL R6, R6, 16777216 ;  /* 0x4b8000000606d820 */ /* 0x000fe40000400000 */
[----:B------:R-:W-:Y:S01]  /*0420*/  @!P5 FMUL R17, R17, 16777216 ;  /* 0x4b8000001111d820 */ /* 0x000fe20000400000 */
[----:B----4-:R-:W-:-:S05]  /*0430*/  SEL R12, R12, RZ, P2 ;  /* 0x000000ff0c0c7207 */ /* 0x010fca0001000000 */
[----:B------:R-:W0:Y:S01]  /*0440*/  MUFU.RCP R17, R17 ;  /* 0x0000001100117308 */ /* 0x000e220000001000 */
[----:B---3--:R-:W-:-:S05]  /*0450*/  @P1 SEL R12, R10, RZ, P3 ;  /* 0x000000ff0a0c1207 */ /* 0x008fca0001800000 */
[----:B------:R-:W-:Y:S01]  /*0460*/  FADD R11, R12, -R11 ;  /* 0x8000000b0c0b7221 */ /* 0x000fe20000000000 */
[----:B------:R1:W-:Y:S01]  /*0470*/  @!P0 STG.E desc[UR4][R4.64], R12 ;  /* 0x0000000c04008986 */ /* 0x0003e2000c101904 */
[----:B0-----:R-:W-:-:S04]  /*0480*/  FMUL R6, R17, R6 ;  /* 0x0000000611067220 */ /* 0x001fc80000400000 */
[----:B------:R-:W-:-:S04]  /*0490*/  FMUL R11, R11, R6 ;  /* 0x000000060b0b7220 */ /* 0x000fc80000400000 */
[----:B-----5:R-:W-:-:S05]  /*04a0*/  FFMA R11, R11, R13, R20 ;  /* 0x0000000d0b0b7223 */ /* 0x020fca0000000014 */
[----:B------:R-:W-:-:S04]  /*04b0*/  FSETP.GEU.AND P1, PT, R11, RZ, PT ;  /* 0x000000ff0b00720b */ /* 0x000fc80003f2e000 */
[----:B------:R-:W-:Y:S01]  /*04c0*/  FSEL R11, R11, RZ, P1 ;  /* 0x000000ff0b0b7208 */ /* 0x000fe20000800000 */
[----:B-1----:R-:W-:Y:S08]  /*04d0*/  @P0 EXIT ;  /* 0x000000000000094d */ /* 0x002ff00003800000 */
[----:B------:R-:W-:Y:S01]  /*04e0*/  STG.E desc[UR4][R2.64], R11 ;  /* 0x0000000b02007986 */ /* 0x000fe2000c101904 */
[----:B------:R-:W-:Y:S05]  /*04f0*/  EXIT ;  /* 0x000000000000794d */ /* 0x000fea0003800000 */
.L_x_0:
[----:B------:R-:W-:-:S00]  /*0500*/  BRA `(.L_x_0) ;  /* 0xfffffffc00fc7947 */ /* 0x000fc0000383ffff */
[----:B------:R-:W-:-:S00]  /*0510*/  NOP ;  /* 0x0000000000007918 */ /* 0x000fc00000000000 */
        /* <DEDUP_REMOVED lines=14> */
.L_x_1:


//--------------------- .nv.global.init           --------------------------
	.section	.nv.global.init,"aw",@progbits
.nv.global.init:
	.type		_$_str,@object
	.size		_$_str,(_$_str_$_2 - _$_str)
_$_str:
        /*0000*/ 	.byte	0x5f, 0x5f, 0x43, 0x55, 0x44, 0x41, 0x5f, 0x46, 0x54, 0x5a, 0x00
	.type		_$_str_$_2,@object
	.size		_$_str_$_2,(.L_1 - _$_str_$_2)
_$_str_$_2:
        /*000b*/ 	.byte	0x5f, 0x5f, 0x43, 0x55, 0x44, 0x41, 0x5f, 0x50, 0x52, 0x45, 0x43, 0x5f, 0x53, 0x51, 0x52, 0x54
        /*001b*/ 	.byte	0x00
.L_1:


//--------------------- .nv.constant0.triton_poi_fused__native_batch_norm_legit_no_training_cat_relu_57 --------------------------
	.section	.nv.constant0.triton_poi_fused__native_batch_norm_legit_no_training_cat_relu_57,"a",@progbits
	.sectionflags	@""
	.align	4
.nv.constant0.triton_poi_fused__native_batch_norm_legit_no_training_cat_relu_57:
	.zero		596
